	.headerflags	@"EF_CUDA_TEXMODE_UNIFIED EF_CUDA_64BIT_ADDRESS EF_CUDA_ACCELERATORS EF_CUDA_SM90 EF_CUDA_VIRTUAL_SM(EF_CUDA_SM90)"
	.elftype	@"ET_EXEC"


//--------------------- .nv.info                  --------------------------
	.section	.nv.info,"",@"SHT_CUDA_INFO"
	.align	4


	//----- nvinfo : EIATTR_REGCOUNT
	.align		4
        /*0000*/ 	.byte	0x04, 0x2f
        /*0002*/ 	.short	(.L_1 - .L_0)
	.align		4
.L_0:
        /*0004*/ 	.word	index@(triton_poi_fused_leaky_relu_11)
        /*0008*/ 	.word	0x0000000e


	//----- nvinfo : EIATTR_MIN_STACK_SIZE
	.align		4
.L_1:
        /*000c*/ 	.byte	0x04, 0x12
        /*000e*/ 	.short	(.L_3 - .L_2)
	.align		4
.L_2:
        /*0010*/ 	.word	index@(triton_poi_fused_leaky_relu_11)
        /*0014*/ 	.word	0x00000000


	//----- nvinfo : EIATTR_FRAME_SIZE
	.align		4
.L_3:
        /*0018*/ 	.byte	0x04, 0x11
        /*001a*/ 	.short	(.L_5 - .L_4)
	.align		4
.L_4:
        /*001c*/ 	.word	index@(triton_poi_fused_leaky_relu_11)
        /*0020*/ 	.word	0x00000000


	//----- nvinfo : EIATTR_MIN_STACK_SIZE
	.align		4
.L_5:
        /*0024*/ 	.byte	0x04, 0x12
        /*0026*/ 	.short	(.L_7 - .L_6)
	.align		4
.L_6:
        /*0028*/ 	.word	index@(triton_poi_fused_leaky_relu_11)
        /*002c*/ 	.word	0x00000000
.L_7:


//--------------------- .nv.info.triton_poi_fused_leaky_relu_11 --------------------------
	.section	.nv.info.triton_poi_fused_leaky_relu_11,"",@"SHT_CUDA_INFO"
	.sectionflags	@""
	.align	4


	//----- nvinfo : EIATTR_CUDA_API_VERSION
	.align		4
        /*0000*/ 	.byte	0x04, 0x37
        /*0002*/ 	.short	(.L_9 - .L_8)
.L_8:
        /*0004*/ 	.word	0x0000007c


	//----- nvinfo : EIATTR_KPARAM_INFO
	.align		4
.L_9:
        /*0008*/ 	.byte	0x04, 0x17
        /*000a*/ 	.short	(.L_11 - .L_10)
.L_10:
        /*000c*/ 	.word	0x00000000
        /*0010*/ 	.short	0x0003
        /*0012*/ 	.short	0x0018
        /*0014*/ 	.byte	0x00, 0xf0, 0x11, 0x00


	//----- nvinfo : EIATTR_KPARAM_INFO
	.align		4
.L_11:
        /*0018*/ 	.byte	0x04, 0x17
        /*001a*/ 	.short	(.L_13 - .L_12)
.L_12:
        /*001c*/ 	.word	0x00000000
        /*0020*/ 	.short	0x0002
        /*0022*/ 	.short	0x0010
        /*0024*/ 	.byte	0x00, 0xf4, 0x21, 0x00


	//----- nvinfo : EIATTR_KPARAM_INFO
	.align		4
.L_13:
        /*0028*/ 	.byte	0x04, 0x17
        /*002a*/ 	.short	(.L_15 - .L_14)
.L_14:
        /*002c*/ 	.word	0x00000000
        /*0030*/ 	.short	0x0001
        /*0032*/ 	.short	0x0008
        /*0034*/ 	.byte	0x00, 0xf4, 0x21, 0x00


	//----- nvinfo : EIATTR_KPARAM_INFO
	.align		4
.L_15:
        /*0038*/ 	.byte	0x04, 0x17
        /*003a*/ 	.short	(.L_17 - .L_16)
.L_16:
        /*003c*/ 	.word	0x00000000
        /*0040*/ 	.short	0x0000
        /*0042*/ 	.short	0x0000
        /*0044*/ 	.byte	0x00, 0xf4, 0x21, 0x00


	//----- nvinfo : EIATTR_SPARSE_MMA_MASK
	.align		4
.L_17:
        /*0048*/ 	.byte	0x03, 0x50
        /*004a*/ 	.short	0x0000


	//----- nvinfo : EIATTR_MAXREG_COUNT
	.align		4
        /*004c*/ 	.byte	0x03, 0x1b
        /*004e*/ 	.short	0x00ff


	//----- nvinfo : EIATTR_EXIT_INSTR_OFFSETS
	.align		4
        /*0050*/ 	.byte	0x04, 0x1c
        /*0052*/ 	.short	(.L_19 - .L_18)


	//   ....[0]....
.L_18:
        /*0054*/ 	.word	0x00000170


	//   ....[1]....
        /*0058*/ 	.word	0x00000190


	//----- nvinfo : EIATTR_REQNTID
	.align		4
.L_19:
        /*005c*/ 	.byte	0x04, 0x10
        /*005e*/ 	.short	(.L_21 - .L_20)
.L_20:
        /*0060*/ 	.word	0x00000080
        /*0064*/ 	.word	0x00000001
        /*0068*/ 	.word	0x00000001


	//----- nvinfo : EIATTR_CBANK_PARAM_SIZE
	.align		4
.L_21:
        /*006c*/ 	.byte	0x03, 0x19
        /*006e*/ 	.short	0x001c


	//----- nvinfo : EIATTR_PARAM_CBANK
	.align		4
        /*0070*/ 	.byte	0x04, 0x0a
        /*0072*/ 	.short	(.L_23 - .L_22)
	.align		4
.L_22:
        /*0074*/ 	.word	index@(.nv.constant0.triton_poi_fused_leaky_relu_11)
        /*0078*/ 	.short	0x0210
        /*007a*/ 	.short	0x001c


	//----- nvinfo : EIATTR_SW_WAR
	.align		4
.L_23:
        /*007c*/ 	.byte	0x04, 0x36
        /*007e*/ 	.short	(.L_25 - .L_24)
.L_24:
        /*0080*/ 	.word	0x00000008
.L_25:


//--------------------- .nv.callgraph             --------------------------
	.section	.nv.callgraph,"",@"SHT_CUDA_CALLGRAPH"
	.align	4
	.sectionentsize	8
	.align		4
        /*0000*/ 	.word	0x00000000
	.align		4
        /*0004*/ 	.word	0xffffffff
	.align		4
        /*0008*/ 	.word	0x00000000
	.align		4
        /*000c*/ 	.word	0xfffffffe
	.align		4
        /*0010*/ 	.word	0x00000000
	.align		4
        /*0014*/ 	.word	0xfffffffd
	.align		4
        /*0018*/ 	.word	0x00000000
	.align		4
        /*001c*/ 	.word	0xfffffffc


//--------------------- .text.triton_poi_fused_leaky_relu_11 --------------------------
	.section	.text.triton_poi_fused_leaky_relu_11,"ax",@progbits
	.align	128
        .global         triton_poi_fused_leaky_relu_11
        .type           triton_poi_fused_leaky_relu_11,@function
        .size           triton_poi_fused_leaky_relu_11,(.L_x_1 - triton_poi_fused_leaky_relu_11)
        .other          triton_poi_fused_leaky_relu_11,@"STO_CUDA_ENTRY STV_DEFAULT"
triton_poi_fused_leaky_relu_11:
.text.triton_poi_fused_leaky_relu_11:
[----:B------:R-:W0:Y:S02]  /*0000*/  LDC R1, c[0x0][0x28] ;  /* 0x00000a00ff017b82 */ /* 0x000e240000000800 */
[----:B------:R-:W1:Y:S01]  /*0010*/  S2R R0, SR_TID.X ;  /* 0x0000000000007919 */ /* 0x000e620000002100 */
[----:B------:R-:W2:Y:S01]  /*0020*/  LDC.64 R4, c[0x0][0x218] ;  /* 0x00008600ff047b82 */ /* 0x000ea20000000a00 */
[----:B------:R-:W-:Y:S01]  /*0030*/  HFMA2.MMA R9, -RZ, RZ, 0, 0 ;  /* 0x00000000ff097435 */ /* 0x000fe200000001ff */
[----:B------:R-:W-:Y:S01]  /*0040*/  ULDC.64 UR4, c[0x0][0x208] ;  /* 0x0000820000047ab9 */ /* 0x000fe20000000a00 */
[----:B------:R-:W3:Y:S01]  /*0050*/  S2R R7, SR_CTAID.X ;  /* 0x0000000000077919 */ /* 0x000ee20000002500 */
[----:B------:R-:W-:-:S04]  /*0060*/  ULDC.64 UR6, c[0x0][0x220] ;  /* 0x0000880000067ab9 */ /* 0x000fc80000000a00 */
[----:B------:R-:W4:Y:S01]  /*0070*/  LDC.64 R2, c[0x0][0x210] ;  /* 0x00008400ff027b82 */ /* 0x000f220000000a00 */
[----:B-1----:R-:W-:-:S05]  /*0080*/  LOP3.LUT R0, R0, 0x7f, RZ, 0xc0, !PT ;  /* 0x0000007f00007812 */ /* 0x002fca00078ec0ff */
[----:B---3--:R-:W-:Y:S02]  /*0090*/  IMAD R7, R7, 0x80, R0 ;  /* 0x0000008007077824 */ /* 0x008fe400078e0200 */
[----:B------:R-:W-:Y:S02]  /*00a0*/  IMAD.MOV.U32 R0, RZ, RZ, RZ ;  /* 0x000000ffff007224 */ /* 0x000fe400078e00ff */
[C---:B--2---:R-:W-:Y:S01]  /*00b0*/  IMAD.WIDE R4, R7.reuse, 0x4, R4 ;  /* 0x0000000407047825 */ /* 0x044fe200078e0204 */
[----:B------:R-:W-:-:S03]  /*00c0*/  ISETP.GE.AND P1, PT, R7, 0x100, PT ;  /* 0x000001000700780c */ /* 0x000fc60003f26270 */
[----:B----4-:R-:W-:-:S10]  /*00d0*/  IMAD.WIDE R2, R7, 0x4, R2 ;  /* 0x0000000407027825 */ /* 0x010fd400078e0202 */
[----:B------:R-:W2:Y:S04]  /*00e0*/  @!P1 LDG.E R9, desc[UR4][R4.64] ;  /* 0x0000000404099981 */ /* 0x000ea8000c1e1900 */
[----:B------:R-:W2:Y:S01]  /*00f0*/  @!P1 LDG.E R0, desc[UR4][R2.64] ;  /* 0x0000000402009981 */ /* 0x000ea2000c1e1900 */
[----:B------:R-:W-:-:S04]  /*0100*/  IADD3 R6, P2, R7, UR6, RZ ;  /* 0x0000000607067c10 */ /* 0x000fc8000ff5e0ff */
[----:B------:R-:W-:Y:S02]  /*0110*/  LEA.HI.X.SX32 R7, R7, UR7, 0x1, P2 ;  /* 0x0000000707077c11 */ /* 0x000fe400090f0eff */
[----:B--2---:R-:W-:Y:S01]  /*0120*/  FSETP.GT.AND P0, PT, R0, -R9, PT ;  /* 0x800000090000720b */ /* 0x004fe20003f04000 */
[----:B------:R-:W-:-:S03]  /*0130*/  FADD R9, R9, R0 ;  /* 0x0000000009097221 */ /* 0x000fc60000000000 */
[----:B------:R-:W-:-:S05]  /*0140*/  SEL R11, RZ, 0x1, !P0 ;  /* 0x00000001ff0b7807 */ /* 0x000fca0004000000 */
[----:B------:R1:W-:Y:S04]  /*0150*/  @!P1 STG.E.U8 desc[UR4][R6.64], R11 ;  /* 0x0000000b06009986 */ /* 0x0003e8000c101104 */
[----:B------:R-:W-:Y:S01]  /*0160*/  @!P0 FMUL R9, R9, 0.20000000298023223877 ;  /* 0x3e4ccccd09098820 */ /* 0x000fe20000400000 */
[----:B------:R-:W-:Y:S06]  /*0170*/  @P1 EXIT ;  /* 0x000000000000194d */ /* 0x000fec0003800000 */
[----:B------:R-:W-:Y:S01]  /*0180*/  STG.E desc[UR4][R2.64], R9 ;  /* 0x0000000902007986 */ /* 0x000fe2000c101904 */
[----:B------:R-:W-:Y:S05]  /*0190*/  EXIT ;  /* 0x000000000000794d */ /* 0x000fea0003800000 */
.L_x_0:
[----:B------:R-:W-:-:S00]  /*01a0*/  BRA `(.L_x_0) ;  /* 0xfffffffc00fc7947 */ /* 0x000fc0000383ffff */
[----:B------:R-:W-:-:S00]  /*01b0*/  NOP ;  /* 0x0000000000007918 */ /* 0x000fc00000000000 */
        /* <DEDUP_REMOVED lines=12> */
.L_x_1:


//--------------------- .nv.constant0.triton_poi_fused_leaky_relu_11 --------------------------
	.section	.nv.constant0.triton_poi_fused_leaky_relu_11,"a",@progbits
	.sectionflags	@""
	.align	4
.nv.constant0.triton_poi_fused_leaky_relu_11:
	.zero		556
